//
// Generated by NVIDIA NVVM Compiler
//
// Compiler Build ID: CL-36424714
// Cuda compilation tools, release 13.0, V13.0.88
// Based on NVVM 20.0.0
//

.version 9.0
.target sm_100
.address_size 64

	// .globl	_Z6kernelPiS_i

.visible .entry _Z6kernelPiS_i(
	.param .u64 .ptr .align 1 _Z6kernelPiS_i_param_0,
	.param .u64 .ptr .align 1 _Z6kernelPiS_i_param_1,
	.param .u32 _Z6kernelPiS_i_param_2
)
{
	.reg .pred 	%p<2>;
	.reg .b32 	%r<8>;
	.reg .b64 	%rd<8>;

	ld.param.u64 	%rd1, [_Z6kernelPiS_i_param_0];
	ld.param.u64 	%rd2, [_Z6kernelPiS_i_param_1];
	ld.param.u32 	%r2, [_Z6kernelPiS_i_param_2];
	mov.u32 	%r3, %ctaid.x;
	mov.u32 	%r4, %ntid.x;
	mov.u32 	%r5, %tid.x;
	mad.lo.s32 	%r1, %r3, %r4, %r5;
	setp.ge.s32 	%p1, %r1, %r2;
	@%p1 bra 	$L__BB0_2;
	cvta.to.global.u64 	%rd3, %rd1;
	cvta.to.global.u64 	%rd4, %rd2;
	mul.wide.s32 	%rd5, %r1, 4;
	add.s64 	%rd6, %rd3, %rd5;
	ld.global.u32 	%r6, [%rd6];
	mul.lo.s32 	%r7, %r6, %r6;
	add.s64 	%rd7, %rd4, %rd5;
	st.global.u32 	[%rd7], %r7;
$L__BB0_2:
	ret;

}


// ===== COMPILED SASS (sm_100) =====

	.target	sm_100

	.elftype	@"ET_EXEC"


//--------------------- .note.nv.tkinfo           --------------------------
	.section	.note.nv.tkinfo,"",@"SHT_NOTE"
	.sectionflags	@"SHF_NOTE_NV_TKINFO"
	.tkinfo
        /*0018*/ 	.word	0x00000002
        /*0030*/ 	.string	""
        /*0030*/ 	.string	"ptxas"
        /*0030*/ 	.string	"Cuda compilation tools, release 13.0, V13.0.88"
        /*0030*/ 	.string	"Build cuda_13.0.r13.0/compiler.36424714_0"
        /*0030*/ 	.string	"-arch sm_100 -m 64 "



//--------------------- .note.nv.cuinfo           --------------------------
	.section	.note.nv.cuinfo,"",@"SHT_NOTE"
	.sectionflags	@"SHF_NOTE_NV_CUINFO"
        /*0018*/ 	.short	0x0002
        /*001a*/ 	.short	0x0064
        /*001c*/ 	.short	0x0082
	.zero		2


//--------------------- .nv.info                  --------------------------
	.section	.nv.info,"",@"SHT_CUDA_INFO"
	.align	4


	//----- nvinfo : EIATTR_REGCOUNT
	.align		4
        /*0000*/ 	.byte	0x04, 0x2f
        /*0002*/ 	.short	(.L_1 - .L_0)
	.align		4
.L_0:
        /*0004*/ 	.word	index@(_Z6kernelPiS_i)
        /*0008*/ 	.word	0x0000000a


	//----- nvinfo : EIATTR_FRAME_SIZE
	.align		4
.L_1:
        /*000c*/ 	.byte	0x04, 0x11
        /*000e*/ 	.short	(.L_3 - .L_2)
	.align		4
.L_2:
        /*0010*/ 	.word	index@(_Z6kernelPiS_i)
        /*0014*/ 	.word	0x00000000


	//----- nvinfo : EIATTR_MIN_STACK_SIZE
	.align		4
.L_3:
        /*0018*/ 	.byte	0x04, 0x12
        /*001a*/ 	.short	(.L_5 - .L_4)
	.align		4
.L_4:
        /*001c*/ 	.word	index@(_Z6kernelPiS_i)
        /*0020*/ 	.word	0x00000000
.L_5:


//--------------------- .nv.compat                --------------------------
	.section	.nv.compat,"",@"SHT_CUDA_COMPAT_INFO"
	.align	4
        /*0000*/ 	.byte	0x02, 0x09, 0x00, 0x00, 0x02, 0x02, 0x01, 0x00, 0x02, 0x05, 0x05, 0x00, 0x03, 0x07, 0x01, 0x01
        /*0010*/ 	.byte	0x02, 0x03, 0x00, 0x00, 0x02, 0x06, 0x01, 0x00, 0x04, 0x0b, 0x08, 0x00, 0x09, 0x00, 0x00, 0x00
        /*0020*/ 	.byte	0x00, 0x00, 0x00, 0x00


//--------------------- .nv.info._Z6kernelPiS_i   --------------------------
	.section	.nv.info._Z6kernelPiS_i,"",@"SHT_CUDA_INFO"
	.sectionflags	@""
	.align	4


	//----- nvinfo : EIATTR_CUDA_API_VERSION
	.align		4
        /*0000*/ 	.byte	0x04, 0x37
        /*0002*/ 	.short	(.L_7 - .L_6)
.L_6:
        /*0004*/ 	.word	0x00000082


	//----- nvinfo : EIATTR_KPARAM_INFO
	.align		4
.L_7:
        /*0008*/ 	.byte	0x04, 0x17
        /*000a*/ 	.short	(.L_9 - .L_8)
.L_8:
        /*000c*/ 	.word	0x00000000
        /*0010*/ 	.short	0x0002
        /*0012*/ 	.short	0x0010
        /*0014*/ 	.byte	0x00, 0xf0, 0x11, 0x00


	//----- nvinfo : EIATTR_KPARAM_INFO
	.align		4
.L_9:
        /*0018*/ 	.byte	0x04, 0x17
        /*001a*/ 	.short	(.L_11 - .L_10)
.L_10:
        /*001c*/ 	.word	0x00000000
        /*0020*/ 	.short	0x0001
        /*0022*/ 	.short	0x0008
        /*0024*/ 	.byte	0x00, 0xf5, 0x21, 0x00


	//----- nvinfo : EIATTR_KPARAM_INFO
	.align		4
.L_11:
        /*0028*/ 	.byte	0x04, 0x17
        /*002a*/ 	.short	(.L_13 - .L_12)
.L_12:
        /*002c*/ 	.word	0x00000000
        /*0030*/ 	.short	0x0000
        /*0032*/ 	.short	0x0000
        /*0034*/ 	.byte	0x00, 0xf5, 0x21, 0x00


	//----- nvinfo : EIATTR_SPARSE_MMA_MASK
	.align		4
.L_13:
        /*0038*/ 	.byte	0x03, 0x50
        /*003a*/ 	.short	0x0000


	//----- nvinfo : EIATTR_MAXREG_COUNT
	.align		4
        /*003c*/ 	.byte	0x03, 0x1b
        /*003e*/ 	.short	0x00ff


	//----- nvinfo : EIATTR_MERCURY_ISA_VERSION
	.align		4
        /*0040*/ 	.byte	0x03, 0x5f
        /*0042*/ 	.short	0x0101


	//----- nvinfo : EIATTR_VRC_CTA_INIT_COUNT
	.align		4
        /*0044*/ 	.byte	0x02, 0x4a
	.zero		1
	.zero		1


	//----- nvinfo : EIATTR_EXIT_INSTR_OFFSETS
	.align		4
        /*0048*/ 	.byte	0x04, 0x1c
        /*004a*/ 	.short	(.L_15 - .L_14)


	//   ....[0]....
.L_14:
        /*004c*/ 	.word	0x00000070


	//   ....[1]....
        /*0050*/ 	.word	0x00000100


	//----- nvinfo : EIATTR_CBANK_PARAM_SIZE
	.align		4
.L_15:
        /*0054*/ 	.byte	0x03, 0x19
        /*0056*/ 	.short	0x0014


	//----- nvinfo : EIATTR_PARAM_CBANK
	.align		4
        /*0058*/ 	.byte	0x04, 0x0a
        /*005a*/ 	.short	(.L_17 - .L_16)
	.align		4
.L_16:
        /*005c*/ 	.word	index@(.nv.constant0._Z6kernelPiS_i)
        /*0060*/ 	.short	0x0380
        /*0062*/ 	.short	0x0014


	//----- nvinfo : EIATTR_SW_WAR
	.align		4
.L_17:
        /*0064*/ 	.byte	0x04, 0x36
        /*0066*/ 	.short	(.L_19 - .L_18)
.L_18:
        /*0068*/ 	.word	0x00000008
.L_19:


//--------------------- .nv.callgraph             --------------------------
	.section	.nv.callgraph,"",@"SHT_CUDA_CALLGRAPH"
	.align	4
	.sectionentsize	8
	.align		4
        /*0000*/ 	.word	0x00000000
	.align		4
        /*0004*/ 	.word	0xffffffff
	.align		4
        /*0008*/ 	.word	0x00000000
	.align		4
        /*000c*/ 	.word	0xfffffffe
	.align		4
        /*0010*/ 	.word	0x00000000
	.align		4
        /*0014*/ 	.word	0xfffffffd
	.align		4
        /*0018*/ 	.word	0x00000000
	.align		4
        /*001c*/ 	.word	0xfffffffc


//--------------------- .text._Z6kernelPiS_i      --------------------------
	.section	.text._Z6kernelPiS_i,"ax",@progbits
	.align	128
        .global         _Z6kernelPiS_i
        .type           _Z6kernelPiS_i,@function
        .size           _Z6kernelPiS_i,(.L_x_1 - _Z6kernelPiS_i)
        .other          _Z6kernelPiS_i,@"STO_CUDA_ENTRY STV_DEFAULT"
_Z6kernelPiS_i:
.text._Z6kernelPiS_i:
[----:B------:R-:W-:Y:S01]  /*0000*/  LDC R1, c[0x0][0x37c] ;  /* 0x0000df00ff017b82 */ /* 0x000fe20000000800 */
[----:B------:R-:W0:Y:S07]  /*0010*/  S2R R0, SR_TID.X ;  /* 0x0000000000007919 */ /* 0x000e2e0000002100 */
[----:B------:R-:W0:Y:S01]  /*0020*/  S2UR UR4, SR_CTAID.X ;  /* 0x00000000000479c3 */ /* 0x000e220000002500 */
[----:B------:R-:W1:Y:S07]  /*0030*/  LDCU UR5, c[0x0][0x390] ;  /* 0x00007200ff0577ac */ /* 0x000e6e0008000800 */
[----:B------:R-:W0:Y:S02]  /*0040*/  LDC R7, c[0x0][0x360] ;  /* 0x0000d800ff077b82 */ /* 0x000e240000000800 */
[----:B0-----:R-:W-:-:S05]  /*0050*/  IMAD R7, R7, UR4, R0 ;  /* 0x0000000407077c24 */ /* 0x001fca000f8e0200 */
[----:B-1----:R-:W-:-:S13]  /*0060*/  ISETP.GE.AND P0, PT, R7, UR5, PT ;  /* 0x0000000507007c0c */ /* 0x002fda000bf06270 */
[----:B------:R-:W-:Y:S05]  /*0070*/  @P0 EXIT ;  /* 0x000000000000094d */ /* 0x000fea0003800000 */
[----:B------:R-:W0:Y:S01]  /*0080*/  LDC.64 R2, c[0x0][0x380] ;  /* 0x0000e000ff027b82 */ /* 0x000e220000000a00 */
[----:B------:R-:W1:Y:S07]  /*0090*/  LDCU.64 UR4, c[0x0][0x358] ;  /* 0x00006b00ff0477ac */ /* 0x000e6e0008000a00 */
[----:B------:R-:W2:Y:S01]  /*00a0*/  LDC.64 R4, c[0x0][0x388] ;  /* 0x0000e200ff047b82 */ /* 0x000ea20000000a00 */
[----:B0-----:R-:W-:-:S06]  /*00b0*/  IMAD.WIDE R2, R7, 0x4, R2 ;  /* 0x0000000407027825 */ /* 0x001fcc00078e0202 */
[----:B-1----:R-:W3:Y:S01]  /*00c0*/  LDG.E R2, desc[UR4][R2.64] ;  /* 0x0000000402027981 */ /* 0x002ee2000c1e1900 */
[----:B--2---:R-:W-:-:S04]  /*00d0*/  IMAD.WIDE R4, R7, 0x4, R4 ;  /* 0x0000000407047825 */ /* 0x004fc800078e0204 */
[----:B---3--:R-:W-:-:S05]  /*00e0*/  IMAD R7, R2, R2, RZ ;  /* 0x0000000202077224 */ /* 0x008fca00078e02ff */
[----:B------:R-:W-:Y:S01]  /*00f0*/  STG.E desc[UR4][R4.64], R7 ;  /* 0x0000000704007986 */ /* 0x000fe2000c101904 */
[----:B------:R-:W-:Y:S05]  /*0100*/  EXIT ;  /* 0x000000000000794d */ /* 0x000fea0003800000 */
.L_x_0:
[----:B------:R-:W-:-:S00]  /*0110*/  BRA `(.L_x_0) ;  /* 0xfffffffc00fc7947 */ /* 0x000fc0000383ffff */
[----:B------:R-:W-:-:S00]  /*0120*/  NOP ;  /* 0x0000000000007918 */ /* 0x000fc00000000000 */
        /* <DEDUP_REMOVED lines=13> */
.L_x_1:


//--------------------- .nv.shared.reserved.0     --------------------------
	.section	.nv.shared.reserved.0,"aw",@nobits
	.weak		__nv_reservedSMEM_offset_0_alias
	.size		__nv_reservedSMEM_offset_0_alias, 0, 64
	.other		__nv_reservedSMEM_offset_0_alias,@"STO_CUDA_RESERVED_SHARED STV_DEFAULT"
__nv_reservedSMEM_offset_0_alias:
	.zero		0
	.zero		64


//--------------------- .nv.constant0._Z6kernelPiS_i --------------------------
	.section	.nv.constant0._Z6kernelPiS_i,"a",@progbits
	.sectionflags	@""
	.align	4
.nv.constant0._Z6kernelPiS_i:
	.zero		916


//--------------------- SYMBOLS --------------------------

	.type		.nv.reservedSmem.offset0,@object
	.size		.nv.reservedSmem.offset0,0x4
